//
// Generated by NVIDIA NVVM Compiler
//
// Compiler Build ID: CL-36424714
// Cuda compilation tools, release 13.0, V13.0.88
// Based on NVVM 20.0.0
//

.version 9.0
.target sm_100
.address_size 64

	// .globl	add

.visible .entry add(
	.param .u64 .ptr .align 1 add_param_0,
	.param .u64 .ptr .align 1 add_param_1,
	.param .u64 .ptr .align 1 add_param_2,
	.param .u32 add_param_3,
	.param .u32 add_param_4
)
{
	.reg .pred 	%p<2>;
	.reg .b32 	%r<13>;
	.reg .b32 	%f<4>;
	.reg .b64 	%rd<11>;

	ld.param.u64 	%rd1, [add_param_0];
	ld.param.u64 	%rd2, [add_param_1];
	ld.param.u64 	%rd3, [add_param_2];
	ld.param.u32 	%r2, [add_param_3];
	ld.param.u32 	%r3, [add_param_4];
	mov.u32 	%r4, %ctaid.x;
	mov.u32 	%r5, %ntid.x;
	mov.u32 	%r6, %tid.x;
	mad.lo.s32 	%r7, %r4, %r5, %r6;
	mov.u32 	%r8, %ctaid.y;
	mov.u32 	%r9, %ntid.y;
	mov.u32 	%r10, %tid.y;
	mad.lo.s32 	%r11, %r8, %r9, %r10;
	mad.lo.s32 	%r1, %r3, %r11, %r7;
	mul.lo.s32 	%r12, %r3, %r2;
	setp.ge.s32 	%p1, %r1, %r12;
	@%p1 bra 	$L__BB0_2;
	cvta.to.global.u64 	%rd4, %rd1;
	cvta.to.global.u64 	%rd5, %rd2;
	cvta.to.global.u64 	%rd6, %rd3;
	mul.wide.s32 	%rd7, %r1, 4;
	add.s64 	%rd8, %rd4, %rd7;
	ld.global.f32 	%f1, [%rd8];
	add.s64 	%rd9, %rd5, %rd7;
	ld.global.f32 	%f2, [%rd9];
	add.f32 	%f3, %f1, %f2;
	add.s64 	%rd10, %rd6, %rd7;
	st.global.f32 	[%rd10], %f3;
$L__BB0_2:
	ret;

}


// ===== COMPILED SASS (sm_100) =====

	.target	sm_100

	.elftype	@"ET_EXEC"


//--------------------- .note.nv.tkinfo           --------------------------
	.section	.note.nv.tkinfo,"",@"SHT_NOTE"
	.sectionflags	@"SHF_NOTE_NV_TKINFO"
	.tkinfo
        /*0018*/ 	.word	0x00000002
        /*0030*/ 	.string	""
        /*0030*/ 	.string	"ptxas"
        /*0030*/ 	.string	"Cuda compilation tools, release 13.0, V13.0.88"
        /*0030*/ 	.string	"Build cuda_13.0.r13.0/compiler.36424714_0"
        /*0030*/ 	.string	"-arch sm_100 -m 64 "



//--------------------- .note.nv.cuinfo           --------------------------
	.section	.note.nv.cuinfo,"",@"SHT_NOTE"
	.sectionflags	@"SHF_NOTE_NV_CUINFO"
        /*0018*/ 	.short	0x0002
        /*001a*/ 	.short	0x0064
        /*001c*/ 	.short	0x0082
	.zero		2


//--------------------- .nv.info                  --------------------------
	.section	.nv.info,"",@"SHT_CUDA_INFO"
	.align	4


	//----- nvinfo : EIATTR_REGCOUNT
	.align		4
        /*0000*/ 	.byte	0x04, 0x2f
        /*0002*/ 	.short	(.L_1 - .L_0)
	.align		4
.L_0:
        /*0004*/ 	.word	index@(add)
        /*0008*/ 	.word	0x0000000c


	//----- nvinfo : EIATTR_FRAME_SIZE
	.align		4
.L_1:
        /*000c*/ 	.byte	0x04, 0x11
        /*000e*/ 	.short	(.L_3 - .L_2)
	.align		4
.L_2:
        /*0010*/ 	.word	index@(add)
        /*0014*/ 	.word	0x00000000


	//----- nvinfo : EIATTR_MIN_STACK_SIZE
	.align		4
.L_3:
        /*0018*/ 	.byte	0x04, 0x12
        /*001a*/ 	.short	(.L_5 - .L_4)
	.align		4
.L_4:
        /*001c*/ 	.word	index@(add)
        /*0020*/ 	.word	0x00000000
.L_5:


//--------------------- .nv.compat                --------------------------
	.section	.nv.compat,"",@"SHT_CUDA_COMPAT_INFO"
	.align	4
        /*0000*/ 	.byte	0x02, 0x09, 0x00, 0x00, 0x02, 0x02, 0x01, 0x00, 0x02, 0x05, 0x05, 0x00, 0x03, 0x07, 0x01, 0x01
        /*0010*/ 	.byte	0x02, 0x03, 0x00, 0x00, 0x02, 0x06, 0x01, 0x00, 0x04, 0x0b, 0x08, 0x00, 0x09, 0x00, 0x00, 0x00
        /*0020*/ 	.byte	0x00, 0x00, 0x00, 0x00


//--------------------- .nv.info.add              --------------------------
	.section	.nv.info.add,"",@"SHT_CUDA_INFO"
	.sectionflags	@""
	.align	4


	//----- nvinfo : EIATTR_CUDA_API_VERSION
	.align		4
        /*0000*/ 	.byte	0x04, 0x37
        /*0002*/ 	.short	(.L_7 - .L_6)
.L_6:
        /*0004*/ 	.word	0x00000082


	//----- nvinfo : EIATTR_KPARAM_INFO
	.align		4
.L_7:
        /*0008*/ 	.byte	0x04, 0x17
        /*000a*/ 	.short	(.L_9 - .L_8)
.L_8:
        /*000c*/ 	.word	0x00000000
        /*0010*/ 	.short	0x0004
        /*0012*/ 	.short	0x001c
        /*0014*/ 	.byte	0x00, 0xf0, 0x11, 0x00


	//----- nvinfo : EIATTR_KPARAM_INFO
	.align		4
.L_9:
        /*0018*/ 	.byte	0x04, 0x17
        /*001a*/ 	.short	(.L_11 - .L_10)
.L_10:
        /*001c*/ 	.word	0x00000000
        /*0020*/ 	.short	0x0003
        /*0022*/ 	.short	0x0018
        /*0024*/ 	.byte	0x00, 0xf0, 0x11, 0x00


	//----- nvinfo : EIATTR_KPARAM_INFO
	.align		4
.L_11:
        /*0028*/ 	.byte	0x04, 0x17
        /*002a*/ 	.short	(.L_13 - .L_12)
.L_12:
        /*002c*/ 	.word	0x00000000
        /*0030*/ 	.short	0x0002
        /*0032*/ 	.short	0x0010
        /*0034*/ 	.byte	0x00, 0xf5, 0x21, 0x00


	//----- nvinfo : EIATTR_KPARAM_INFO
	.align		4
.L_13:
        /*0038*/ 	.byte	0x04, 0x17
        /*003a*/ 	.short	(.L_15 - .L_14)
.L_14:
        /*003c*/ 	.word	0x00000000
        /*0040*/ 	.short	0x0001
        /*0042*/ 	.short	0x0008
        /*0044*/ 	.byte	0x00, 0xf5, 0x21, 0x00


	//----- nvinfo : EIATTR_KPARAM_INFO
	.align		4
.L_15:
        /*0048*/ 	.byte	0x04, 0x17
        /*004a*/ 	.short	(.L_17 - .L_16)
.L_16:
        /*004c*/ 	.word	0x00000000
        /*0050*/ 	.short	0x0000
        /*0052*/ 	.short	0x0000
        /*0054*/ 	.byte	0x00, 0xf5, 0x21, 0x00


	//----- nvinfo : EIATTR_SPARSE_MMA_MASK
	.align		4
.L_17:
        /*0058*/ 	.byte	0x03, 0x50
        /*005a*/ 	.short	0x0000


	//----- nvinfo : EIATTR_MAXREG_COUNT
	.align		4
        /*005c*/ 	.byte	0x03, 0x1b
        /*005e*/ 	.short	0x00ff


	//----- nvinfo : EIATTR_MERCURY_ISA_VERSION
	.align		4
        /*0060*/ 	.byte	0x03, 0x5f
        /*0062*/ 	.short	0x0101


	//----- nvinfo : EIATTR_VRC_CTA_INIT_COUNT
	.align		4
        /*0064*/ 	.byte	0x02, 0x4a
	.zero		1
	.zero		1


	//----- nvinfo : EIATTR_EXIT_INSTR_OFFSETS
	.align		4
        /*0068*/ 	.byte	0x04, 0x1c
        /*006a*/ 	.short	(.L_19 - .L_18)


	//   ....[0]....
.L_18:
        /*006c*/ 	.word	0x000000d0


	//   ....[1]....
        /*0070*/ 	.word	0x00000190


	//----- nvinfo : EIATTR_CBANK_PARAM_SIZE
	.align		4
.L_19:
        /*0074*/ 	.byte	0x03, 0x19
        /*0076*/ 	.short	0x0020


	//----- nvinfo : EIATTR_PARAM_CBANK
	.align		4
        /*0078*/ 	.byte	0x04, 0x0a
        /*007a*/ 	.short	(.L_21 - .L_20)
	.align		4
.L_20:
        /*007c*/ 	.word	index@(.nv.constant0.add)
        /*0080*/ 	.short	0x0380
        /*0082*/ 	.short	0x0020


	//----- nvinfo : EIATTR_SW_WAR
	.align		4
.L_21:
        /*0084*/ 	.byte	0x04, 0x36
        /*0086*/ 	.short	(.L_23 - .L_22)
.L_22:
        /*0088*/ 	.word	0x00000008
.L_23:


//--------------------- .nv.callgraph             --------------------------
	.section	.nv.callgraph,"",@"SHT_CUDA_CALLGRAPH"
	.align	4
	.sectionentsize	8
	.align		4
        /*0000*/ 	.word	0x00000000
	.align		4
        /*0004*/ 	.word	0xffffffff
	.align		4
        /*0008*/ 	.word	0x00000000
	.align		4
        /*000c*/ 	.word	0xfffffffe
	.align		4
        /*0010*/ 	.word	0x00000000
	.align		4
        /*0014*/ 	.word	0xfffffffd
	.align		4
        /*0018*/ 	.word	0x00000000
	.align		4
        /*001c*/ 	.word	0xfffffffc


//--------------------- .text.add                 --------------------------
	.section	.text.add,"ax",@progbits
	.align	128
        .global         add
        .type           add,@function
        .size           add,(.L_x_1 - add)
        .other          add,@"STO_CUDA_ENTRY STV_DEFAULT"
add:
.text.add:
[----:B------:R-:W-:Y:S01]  /*0000*/  LDC R1, c[0x0][0x37c] ;  /* 0x0000df00ff017b82 */ /* 0x000fe20000000800 */
[----:B------:R-:W0:Y:S07]  /*0010*/  S2R R3, SR_TID.X ;  /* 0x0000000000037919 */ /* 0x000e2e0000002100 */
[----:B------:R-:W0:Y:S01]  /*0020*/  S2UR UR6, SR_CTAID.X ;  /* 0x00000000000679c3 */ /* 0x000e220000002500 */
[----:B------:R-:W1:Y:S01]  /*0030*/  LDCU.64 UR4, c[0x0][0x398] ;  /* 0x00007300ff0477ac */ /* 0x000e620008000a00 */
[----:B------:R-:W2:Y:S06]  /*0040*/  S2R R5, SR_TID.Y ;  /* 0x0000000000057919 */ /* 0x000eac0000002200 */
[----:B------:R-:W0:Y:S08]  /*0050*/  LDC R0, c[0x0][0x360] ;  /* 0x0000d800ff007b82 */ /* 0x000e300000000800 */
[----:B------:R-:W2:Y:S01]  /*0060*/  S2UR UR7, SR_CTAID.Y ;  /* 0x00000000000779c3 */ /* 0x000ea20000002600 */
[----:B-1----:R-:W-:-:S07]  /*0070*/  UIMAD UR4, UR5, UR4, URZ ;  /* 0x00000004050472a4 */ /* 0x002fce000f8e02ff */
[----:B------:R-:W2:Y:S01]  /*0080*/  LDC R2, c[0x0][0x364] ;  /* 0x0000d900ff027b82 */ /* 0x000ea20000000800 */
[----:B0-----:R-:W-:Y:S02]  /*0090*/  IMAD R0, R0, UR6, R3 ;  /* 0x0000000600007c24 */ /* 0x001fe4000f8e0203 */
[----:B--2---:R-:W-:-:S04]  /*00a0*/  IMAD R3, R2, UR7, R5 ;  /* 0x0000000702037c24 */ /* 0x004fc8000f8e0205 */
[----:B------:R-:W-:-:S05]  /*00b0*/  IMAD R9, R3, UR5, R0 ;  /* 0x0000000503097c24 */ /* 0x000fca000f8e0200 */
[----:B------:R-:W-:-:S13]  /*00c0*/  ISETP.GE.AND P0, PT, R9, UR4, PT ;  /* 0x0000000409007c0c */ /* 0x000fda000bf06270 */
[----:B------:R-:W-:Y:S05]  /*00d0*/  @P0 EXIT ;  /* 0x000000000000094d */ /* 0x000fea0003800000 */
[----:B------:R-:W0:Y:S01]  /*00e0*/  LDC.64 R2, c[0x0][0x380] ;  /* 0x0000e000ff027b82 */ /* 0x000e220000000a00 */
[----:B------:R-:W1:Y:S07]  /*00f0*/  LDCU.64 UR4, c[0x0][0x358] ;  /* 0x00006b00ff0477ac */ /* 0x000e6e0008000a00 */
[----:B------:R-:W2:Y:S08]  /*0100*/  LDC.64 R4, c[0x0][0x388] ;  /* 0x0000e200ff047b82 */ /* 0x000eb00000000a00 */
[----:B------:R-:W3:Y:S01]  /*0110*/  LDC.64 R6, c[0x0][0x390] ;  /* 0x0000e400ff067b82 */ /* 0x000ee20000000a00 */
[----:B0-----:R-:W-:-:S06]  /*0120*/  IMAD.WIDE R2, R9, 0x4, R2 ;  /* 0x0000000409027825 */ /* 0x001fcc00078e0202 */
[----:B-1----:R-:W4:Y:S01]  /*0130*/  LDG.E R2, desc[UR4][R2.64] ;  /* 0x0000000402027981 */ /* 0x002f22000c1e1900 */
[----:B--2---:R-:W-:-:S06]  /*0140*/  IMAD.WIDE R4, R9, 0x4, R4 ;  /* 0x0000000409047825 */ /* 0x004fcc00078e0204 */
[----:B------:R-:W4:Y:S01]  /*0150*/  LDG.E R5, desc[UR4][R4.64] ;  /* 0x0000000404057981 */ /* 0x000f22000c1e1900 */
[----:B---3--:R-:W-:-:S04]  /*0160*/  IMAD.WIDE R6, R9, 0x4, R6 ;  /* 0x0000000409067825 */ /* 0x008fc800078e0206 */
[----:B----4-:R-:W-:-:S05]  /*0170*/  FADD R9, R2, R5 ;  /* 0x0000000502097221 */ /* 0x010fca0000000000 */
[----:B------:R-:W-:Y:S01]  /*0180*/  STG.E desc[UR4][R6.64], R9 ;  /* 0x0000000906007986 */ /* 0x000fe2000c101904 */
[----:B------:R-:W-:Y:S05]  /*0190*/  EXIT ;  /* 0x000000000000794d */ /* 0x000fea0003800000 */
.L_x_0:
[----:B------:R-:W-:-:S00]  /*01a0*/  BRA `(.L_x_0) ;  /* 0xfffffffc00fc7947 */ /* 0x000fc0000383ffff */
[----:B------:R-:W-:-:S00]  /*01b0*/  NOP ;  /* 0x0000000000007918 */ /* 0x000fc00000000000 */
        /* <DEDUP_REMOVED lines=12> */
.L_x_1:


//--------------------- .nv.shared.reserved.0     --------------------------
	.section	.nv.shared.reserved.0,"aw",@nobits
	.weak		__nv_reservedSMEM_offset_0_alias
	.size		__nv_reservedSMEM_offset_0_alias, 0, 64
	.other		__nv_reservedSMEM_offset_0_alias,@"STO_CUDA_RESERVED_SHARED STV_DEFAULT"
__nv_reservedSMEM_offset_0_alias:
	.zero		0
	.zero		64


//--------------------- .nv.constant0.add         --------------------------
	.section	.nv.constant0.add,"a",@progbits
	.sectionflags	@""
	.align	4
.nv.constant0.add:
	.zero		928


//--------------------- SYMBOLS --------------------------

	.type		.nv.reservedSmem.offset0,@object
	.size		.nv.reservedSmem.offset0,0x4
